//
// Generated by NVIDIA NVVM Compiler
//
// Compiler Build ID: CL-36424714
// Cuda compilation tools, release 13.0, V13.0.88
// Based on NVVM 20.0.0
//

.version 9.0
.target sm_100
.address_size 64

	// .globl	_Z11vectorAddV1PKfS0_Pfi

.visible .entry _Z11vectorAddV1PKfS0_Pfi(
	.param .u64 .ptr .align 1 _Z11vectorAddV1PKfS0_Pfi_param_0,
	.param .u64 .ptr .align 1 _Z11vectorAddV1PKfS0_Pfi_param_1,
	.param .u64 .ptr .align 1 _Z11vectorAddV1PKfS0_Pfi_param_2,
	.param .u32 _Z11vectorAddV1PKfS0_Pfi_param_3
)
{
	.reg .pred 	%p<2>;
	.reg .b32 	%r<6>;
	.reg .b32 	%f<4>;
	.reg .b64 	%rd<11>;

	ld.param.u64 	%rd1, [_Z11vectorAddV1PKfS0_Pfi_param_0];
	ld.param.u64 	%rd2, [_Z11vectorAddV1PKfS0_Pfi_param_1];
	ld.param.u64 	%rd3, [_Z11vectorAddV1PKfS0_Pfi_param_2];
	ld.param.u32 	%r2, [_Z11vectorAddV1PKfS0_Pfi_param_3];
	mov.u32 	%r3, %ctaid.x;
	mov.u32 	%r4, %ntid.x;
	mov.u32 	%r5, %tid.x;
	mad.lo.s32 	%r1, %r3, %r4, %r5;
	setp.ge.s32 	%p1, %r1, %r2;
	@%p1 bra 	$L__BB0_2;
	cvta.to.global.u64 	%rd4, %rd1;
	cvta.to.global.u64 	%rd5, %rd2;
	cvta.to.global.u64 	%rd6, %rd3;
	mul.wide.s32 	%rd7, %r1, 4;
	add.s64 	%rd8, %rd4, %rd7;
	ld.global.f32 	%f1, [%rd8];
	add.s64 	%rd9, %rd5, %rd7;
	ld.global.f32 	%f2, [%rd9];
	add.f32 	%f3, %f1, %f2;
	add.s64 	%rd10, %rd6, %rd7;
	st.global.f32 	[%rd10], %f3;
$L__BB0_2:
	ret;

}
	// .globl	_Z11vectorAddV7PKfS0_Pfi
.visible .entry _Z11vectorAddV7PKfS0_Pfi(
	.param .u64 .ptr .align 1 _Z11vectorAddV7PKfS0_Pfi_param_0,
	.param .u64 .ptr .align 1 _Z11vectorAddV7PKfS0_Pfi_param_1,
	.param .u64 .ptr .align 1 _Z11vectorAddV7PKfS0_Pfi_param_2,
	.param .u32 _Z11vectorAddV7PKfS0_Pfi_param_3
)
{
	.reg .pred 	%p<8>;
	.reg .b32 	%r<37>;
	.reg .b32 	%f<64>;
	.reg .b64 	%rd<29>;

	ld.param.u64 	%rd4, [_Z11vectorAddV7PKfS0_Pfi_param_0];
	ld.param.u64 	%rd5, [_Z11vectorAddV7PKfS0_Pfi_param_1];
	ld.param.u64 	%rd6, [_Z11vectorAddV7PKfS0_Pfi_param_2];
	ld.param.u32 	%r14, [_Z11vectorAddV7PKfS0_Pfi_param_3];
	cvta.to.global.u64 	%rd1, %rd5;
	cvta.to.global.u64 	%rd2, %rd4;
	cvta.to.global.u64 	%rd3, %rd6;
	mov.u32 	%r15, %ctaid.x;
	mov.u32 	%r16, %ntid.x;
	mov.u32 	%r17, %tid.x;
	mad.lo.s32 	%r1, %r15, %r16, %r17;
	mov.u32 	%r18, %nctaid.x;
	mul.lo.s32 	%r2, %r16, %r18;
	shr.s32 	%r19, %r14, 31;
	shr.u32 	%r20, %r19, 30;
	add.s32 	%r21, %r14, %r20;
	shr.s32 	%r3, %r21, 2;
	setp.ge.s32 	%p1, %r1, %r3;
	@%p1 bra 	$L__BB1_7;
	add.s32 	%r22, %r1, %r2;
	max.s32 	%r23, %r3, %r22;
	setp.lt.s32 	%p2, %r22, %r3;
	selp.u32 	%r24, 1, 0, %p2;
	add.s32 	%r25, %r22, %r24;
	sub.s32 	%r26, %r23, %r25;
	div.u32 	%r27, %r26, %r2;
	add.s32 	%r4, %r27, %r24;
	and.b32  	%r28, %r4, 3;
	setp.eq.s32 	%p3, %r28, 3;
	mov.u32 	%r35, %r1;
	@%p3 bra 	$L__BB1_4;
	add.s32 	%r29, %r4, 1;
	and.b32  	%r30, %r29, 3;
	neg.s32 	%r33, %r30;
	mov.u32 	%r35, %r1;
$L__BB1_3:
	.pragma "nounroll";
	mul.wide.s32 	%rd7, %r35, 16;
	add.s64 	%rd8, %rd3, %rd7;
	add.s64 	%rd9, %rd1, %rd7;
	add.s64 	%rd10, %rd2, %rd7;
	ld.global.v4.f32 	{%f1, %f2, %f3, %f4}, [%rd10];
	ld.global.v4.f32 	{%f5, %f6, %f7, %f8}, [%rd9];
	add.f32 	%f9, %f1, %f5;
	add.f32 	%f10, %f2, %f6;
	add.f32 	%f11, %f3, %f7;
	add.f32 	%f12, %f4, %f8;
	st.global.v4.f32 	[%rd8], {%f9, %f10, %f11, %f12};
	add.s32 	%r35, %r35, %r2;
	add.s32 	%r33, %r33, 1;
	setp.ne.s32 	%p4, %r33, 0;
	@%p4 bra 	$L__BB1_3;
$L__BB1_4:
	setp.lt.u32 	%p5, %r4, 3;
	@%p5 bra 	$L__BB1_7;
	mul.wide.s32 	%rd15, %r2, 16;
	shl.b32 	%r31, %r2, 2;
$L__BB1_6:
	mul.wide.s32 	%rd11, %r35, 16;
	add.s64 	%rd12, %rd2, %rd11;
	ld.global.v4.f32 	{%f13, %f14, %f15, %f16}, [%rd12];
	add.s64 	%rd13, %rd1, %rd11;
	ld.global.v4.f32 	{%f17, %f18, %f19, %f20}, [%rd13];
	add.f32 	%f21, %f13, %f17;
	add.f32 	%f22, %f14, %f18;
	add.f32 	%f23, %f15, %f19;
	add.f32 	%f24, %f16, %f20;
	add.s64 	%rd14, %rd3, %rd11;
	st.global.v4.f32 	[%rd14], {%f21, %f22, %f23, %f24};
	add.s64 	%rd16, %rd12, %rd15;
	ld.global.v4.f32 	{%f25, %f26, %f27, %f28}, [%rd16];
	add.s64 	%rd17, %rd13, %rd15;
	ld.global.v4.f32 	{%f29, %f30, %f31, %f32}, [%rd17];
	add.f32 	%f33, %f25, %f29;
	add.f32 	%f34, %f26, %f30;
	add.f32 	%f35, %f27, %f31;
	add.f32 	%f36, %f28, %f32;
	add.s64 	%rd18, %rd14, %rd15;
	st.global.v4.f32 	[%rd18], {%f33, %f34, %f35, %f36};
	add.s64 	%rd19, %rd16, %rd15;
	ld.global.v4.f32 	{%f37, %f38, %f39, %f40}, [%rd19];
	add.s64 	%rd20, %rd17, %rd15;
	ld.global.v4.f32 	{%f41, %f42, %f43, %f44}, [%rd20];
	add.f32 	%f45, %f37, %f41;
	add.f32 	%f46, %f38, %f42;
	add.f32 	%f47, %f39, %f43;
	add.f32 	%f48, %f40, %f44;
	add.s64 	%rd21, %rd18, %rd15;
	st.global.v4.f32 	[%rd21], {%f45, %f46, %f47, %f48};
	add.s64 	%rd22, %rd19, %rd15;
	ld.global.v4.f32 	{%f49, %f50, %f51, %f52}, [%rd22];
	add.s64 	%rd23, %rd20, %rd15;
	ld.global.v4.f32 	{%f53, %f54, %f55, %f56}, [%rd23];
	add.f32 	%f57, %f49, %f53;
	add.f32 	%f58, %f50, %f54;
	add.f32 	%f59, %f51, %f55;
	add.f32 	%f60, %f52, %f56;
	add.s64 	%rd24, %rd21, %rd15;
	st.global.v4.f32 	[%rd24], {%f57, %f58, %f59, %f60};
	add.s32 	%r35, %r31, %r35;
	setp.lt.s32 	%p6, %r35, %r3;
	@%p6 bra 	$L__BB1_6;
$L__BB1_7:
	shl.b32 	%r32, %r3, 2;
	add.s32 	%r13, %r32, %r1;
	setp.ge.s32 	%p7, %r13, %r14;
	@%p7 bra 	$L__BB1_9;
	mul.wide.s32 	%rd27, %r13, 4;
	add.s64 	%rd25, %rd4, %rd27;
	// begin inline asm
	ld.global.nc.f32 %f61, [%rd25];
	// end inline asm
	add.s64 	%rd26, %rd5, %rd27;
	// begin inline asm
	ld.global.nc.f32 %f62, [%rd26];
	// end inline asm
	add.f32 	%f63, %f61, %f62;
	add.s64 	%rd28, %rd3, %rd27;
	st.global.f32 	[%rd28], %f63;
$L__BB1_9:
	ret;

}


// ===== COMPILED SASS (sm_100) =====

	.target	sm_100

	.elftype	@"ET_EXEC"


//--------------------- .note.nv.tkinfo           --------------------------
	.section	.note.nv.tkinfo,"",@"SHT_NOTE"
	.sectionflags	@"SHF_NOTE_NV_TKINFO"
	.tkinfo
        /*0018*/ 	.word	0x00000002
        /*0030*/ 	.string	""
        /*0030*/ 	.string	"ptxas"
        /*0030*/ 	.string	"Cuda compilation tools, release 13.0, V13.0.88"
        /*0030*/ 	.string	"Build cuda_13.0.r13.0/compiler.36424714_0"
        /*0030*/ 	.string	"-arch sm_100 -m 64 "



//--------------------- .note.nv.cuinfo           --------------------------
	.section	.note.nv.cuinfo,"",@"SHT_NOTE"
	.sectionflags	@"SHF_NOTE_NV_CUINFO"
        /*0018*/ 	.short	0x0002
        /*001a*/ 	.short	0x0064
        /*001c*/ 	.short	0x0082
	.zero		2


//--------------------- .nv.info                  --------------------------
	.section	.nv.info,"",@"SHT_CUDA_INFO"
	.align	4


	//----- nvinfo : EIATTR_REGCOUNT
	.align		4
        /*0000*/ 	.byte	0x04, 0x2f
        /*0002*/ 	.short	(.L_1 - .L_0)
	.align		4
.L_0:
        /*0004*/ 	.word	index@(_Z11vectorAddV1PKfS0_Pfi)
        /*0008*/ 	.word	0x0000000c


	//----- nvinfo : EIATTR_FRAME_SIZE
	.align		4
.L_1:
        /*000c*/ 	.byte	0x04, 0x11
        /*000e*/ 	.short	(.L_3 - .L_2)
	.align		4
.L_2:
        /*0010*/ 	.word	index@(_Z11vectorAddV1PKfS0_Pfi)
        /*0014*/ 	.word	0x00000000


	//----- nvinfo : EIATTR_REGCOUNT
	.align		4
.L_3:
        /*0018*/ 	.byte	0x04, 0x2f
        /*001a*/ 	.short	(.L_5 - .L_4)
	.align		4
.L_4:
        /*001c*/ 	.word	index@(_Z11vectorAddV7PKfS0_Pfi)
        /*0020*/ 	.word	0x00000020


	//----- nvinfo : EIATTR_FRAME_SIZE
	.align		4
.L_5:
        /*0024*/ 	.byte	0x04, 0x11
        /*0026*/ 	.short	(.L_7 - .L_6)
	.align		4
.L_6:
        /*0028*/ 	.word	index@(_Z11vectorAddV7PKfS0_Pfi)
        /*002c*/ 	.word	0x00000000


	//----- nvinfo : EIATTR_MIN_STACK_SIZE
	.align		4
.L_7:
        /*0030*/ 	.byte	0x04, 0x12
        /*0032*/ 	.short	(.L_9 - .L_8)
	.align		4
.L_8:
        /*0034*/ 	.word	index@(_Z11vectorAddV7PKfS0_Pfi)
        /*0038*/ 	.word	0x00000000


	//----- nvinfo : EIATTR_MIN_STACK_SIZE
	.align		4
.L_9:
        /*003c*/ 	.byte	0x04, 0x12
        /*003e*/ 	.short	(.L_11 - .L_10)
	.align		4
.L_10:
        /*0040*/ 	.word	index@(_Z11vectorAddV1PKfS0_Pfi)
        /*0044*/ 	.word	0x00000000
.L_11:


//--------------------- .nv.compat                --------------------------
	.section	.nv.compat,"",@"SHT_CUDA_COMPAT_INFO"
	.align	4
        /*0000*/ 	.byte	0x02, 0x09, 0x00, 0x00, 0x02, 0x02, 0x01, 0x00, 0x02, 0x05, 0x05, 0x00, 0x03, 0x07, 0x01, 0x01
        /*0010*/ 	.byte	0x02, 0x03, 0x00, 0x00, 0x02, 0x06, 0x01, 0x00, 0x04, 0x0b, 0x08, 0x00, 0x09, 0x00, 0x00, 0x00
        /*0020*/ 	.byte	0x00, 0x00, 0x00, 0x00


//--------------------- .nv.info._Z11vectorAddV7PKfS0_Pfi --------------------------
	.section	.nv.info._Z11vectorAddV7PKfS0_Pfi,"",@"SHT_CUDA_INFO"
	.sectionflags	@""
	.align	4


	//----- nvinfo : EIATTR_CUDA_API_VERSION
	.align		4
        /*0000*/ 	.byte	0x04, 0x37
        /*0002*/ 	.short	(.L_13 - .L_12)
.L_12:
        /*0004*/ 	.word	0x00000082


	//----- nvinfo : EIATTR_KPARAM_INFO
	.align		4
.L_13:
        /*0008*/ 	.byte	0x04, 0x17
        /*000a*/ 	.short	(.L_15 - .L_14)
.L_14:
        /*000c*/ 	.word	0x00000000
        /*0010*/ 	.short	0x0003
        /*0012*/ 	.short	0x0018
        /*0014*/ 	.byte	0x00, 0xf0, 0x11, 0x00


	//----- nvinfo : EIATTR_KPARAM_INFO
	.align		4
.L_15:
        /*0018*/ 	.byte	0x04, 0x17
        /*001a*/ 	.short	(.L_17 - .L_16)
.L_16:
        /*001c*/ 	.word	0x00000000
        /*0020*/ 	.short	0x0002
        /*0022*/ 	.short	0x0010
        /*0024*/ 	.byte	0x00, 0xf5, 0x21, 0x00


	//----- nvinfo : EIATTR_KPARAM_INFO
	.align		4
.L_17:
        /*0028*/ 	.byte	0x04, 0x17
        /*002a*/ 	.short	(.L_19 - .L_18)
.L_18:
        /*002c*/ 	.word	0x00000000
        /*0030*/ 	.short	0x0001
        /*0032*/ 	.short	0x0008
        /*0034*/ 	.byte	0x00, 0xf5, 0x21, 0x00


	//----- nvinfo : EIATTR_KPARAM_INFO
	.align		4
.L_19:
        /*0038*/ 	.byte	0x04, 0x17
        /*003a*/ 	.short	(.L_21 - .L_20)
.L_20:
        /*003c*/ 	.word	0x00000000
        /*0040*/ 	.short	0x0000
        /*0042*/ 	.short	0x0000
        /*0044*/ 	.byte	0x00, 0xf5, 0x21, 0x00


	//----- nvinfo : EIATTR_SPARSE_MMA_MASK
	.align		4
.L_21:
        /*0048*/ 	.byte	0x03, 0x50
        /*004a*/ 	.short	0x0000


	//----- nvinfo : EIATTR_MAXREG_COUNT
	.align		4
        /*004c*/ 	.byte	0x03, 0x1b
        /*004e*/ 	.short	0x00ff


	//----- nvinfo : EIATTR_MERCURY_ISA_VERSION
	.align		4
        /*0050*/ 	.byte	0x03, 0x5f
        /*0052*/ 	.short	0x0101


	//----- nvinfo : EIATTR_VRC_CTA_INIT_COUNT
	.align		4
        /*0054*/ 	.byte	0x02, 0x4a
	.zero		1
	.zero		1


	//----- nvinfo : EIATTR_EXIT_INSTR_OFFSETS
	.align		4
        /*0058*/ 	.byte	0x04, 0x1c
        /*005a*/ 	.short	(.L_23 - .L_22)


	//   ....[0]....
.L_22:
        /*005c*/ 	.word	0x00000750


	//   ....[1]....
        /*0060*/ 	.word	0x00000800


	//----- nvinfo : EIATTR_CRS_STACK_SIZE
	.align		4
.L_23:
        /*0064*/ 	.byte	0x04, 0x1e
        /*0066*/ 	.short	(.L_25 - .L_24)
.L_24:
        /*0068*/ 	.word	0x00000000


	//----- nvinfo : EIATTR_CBANK_PARAM_SIZE
	.align		4
.L_25:
        /*006c*/ 	.byte	0x03, 0x19
        /*006e*/ 	.short	0x001c


	//----- nvinfo : EIATTR_PARAM_CBANK
	.align		4
        /*0070*/ 	.byte	0x04, 0x0a
        /*0072*/ 	.short	(.L_27 - .L_26)
	.align		4
.L_26:
        /*0074*/ 	.word	index@(.nv.constant0._Z11vectorAddV7PKfS0_Pfi)
        /*0078*/ 	.short	0x0380
        /*007a*/ 	.short	0x001c


	//----- nvinfo : EIATTR_SW_WAR
	.align		4
.L_27:
        /*007c*/ 	.byte	0x04, 0x36
        /*007e*/ 	.short	(.L_29 - .L_28)
.L_28:
        /*0080*/ 	.word	0x00000008
.L_29:


//--------------------- .nv.info._Z11vectorAddV1PKfS0_Pfi --------------------------
	.section	.nv.info._Z11vectorAddV1PKfS0_Pfi,"",@"SHT_CUDA_INFO"
	.sectionflags	@""
	.align	4


	//----- nvinfo : EIATTR_CUDA_API_VERSION
	.align		4
        /*0000*/ 	.byte	0x04, 0x37
        /*0002*/ 	.short	(.L_31 - .L_30)
.L_30:
        /*0004*/ 	.word	0x00000082


	//----- nvinfo : EIATTR_KPARAM_INFO
	.align		4
.L_31:
        /*0008*/ 	.byte	0x04, 0x17
        /*000a*/ 	.short	(.L_33 - .L_32)
.L_32:
        /*000c*/ 	.word	0x00000000
        /*0010*/ 	.short	0x0003
        /*0012*/ 	.short	0x0018
        /*0014*/ 	.byte	0x00, 0xf0, 0x11, 0x00


	//----- nvinfo : EIATTR_KPARAM_INFO
	.align		4
.L_33:
        /*0018*/ 	.byte	0x04, 0x17
        /*001a*/ 	.short	(.L_35 - .L_34)
.L_34:
        /*001c*/ 	.word	0x00000000
        /*0020*/ 	.short	0x0002
        /*0022*/ 	.short	0x0010
        /*0024*/ 	.byte	0x00, 0xf5, 0x21, 0x00


	//----- nvinfo : EIATTR_KPARAM_INFO
	.align		4
.L_35:
        /*0028*/ 	.byte	0x04, 0x17
        /*002a*/ 	.short	(.L_37 - .L_36)
.L_36:
        /*002c*/ 	.word	0x00000000
        /*0030*/ 	.short	0x0001
        /*0032*/ 	.short	0x0008
        /*0034*/ 	.byte	0x00, 0xf5, 0x21, 0x00


	//----- nvinfo : EIATTR_KPARAM_INFO
	.align		4
.L_37:
        /*0038*/ 	.byte	0x04, 0x17
        /*003a*/ 	.short	(.L_39 - .L_38)
.L_38:
        /*003c*/ 	.word	0x00000000
        /*0040*/ 	.short	0x0000
        /*0042*/ 	.short	0x0000
        /*0044*/ 	.byte	0x00, 0xf5, 0x21, 0x00


	//----- nvinfo : EIATTR_SPARSE_MMA_MASK
	.align		4
.L_39:
        /*0048*/ 	.byte	0x03, 0x50
        /*004a*/ 	.short	0x0000


	//----- nvinfo : EIATTR_MAXREG_COUNT
	.align		4
        /*004c*/ 	.byte	0x03, 0x1b
        /*004e*/ 	.short	0x00ff


	//----- nvinfo : EIATTR_MERCURY_ISA_VERSION
	.align		4
        /*0050*/ 	.byte	0x03, 0x5f
        /*0052*/ 	.short	0x0101


	//----- nvinfo : EIATTR_VRC_CTA_INIT_COUNT
	.align		4
        /*0054*/ 	.byte	0x02, 0x4a
	.zero		1
	.zero		1


	//----- nvinfo : EIATTR_EXIT_INSTR_OFFSETS
	.align		4
        /*0058*/ 	.byte	0x04, 0x1c
        /*005a*/ 	.short	(.L_41 - .L_40)


	//   ....[0]....
.L_40:
        /*005c*/ 	.word	0x00000070


	//   ....[1]....
        /*0060*/ 	.word	0x00000130


	//----- nvinfo : EIATTR_CBANK_PARAM_SIZE
	.align		4
.L_41:
        /*0064*/ 	.byte	0x03, 0x19
        /*0066*/ 	.short	0x001c


	//----- nvinfo : EIATTR_PARAM_CBANK
	.align		4
        /*0068*/ 	.byte	0x04, 0x0a
        /*006a*/ 	.short	(.L_43 - .L_42)
	.align		4
.L_42:
        /*006c*/ 	.word	index@(.nv.constant0._Z11vectorAddV1PKfS0_Pfi)
        /*0070*/ 	.short	0x0380
        /*0072*/ 	.short	0x001c


	//----- nvinfo : EIATTR_SW_WAR
	.align		4
.L_43:
        /*0074*/ 	.byte	0x04, 0x36
        /*0076*/ 	.short	(.L_45 - .L_44)
.L_44:
        /*0078*/ 	.word	0x00000008
.L_45:


//--------------------- .nv.callgraph             --------------------------
	.section	.nv.callgraph,"",@"SHT_CUDA_CALLGRAPH"
	.align	4
	.sectionentsize	8
	.align		4
        /*0000*/ 	.word	0x00000000
	.align		4
        /*0004*/ 	.word	0xffffffff
	.align		4
        /*0008*/ 	.word	0x00000000
	.align		4
        /*000c*/ 	.word	0xfffffffe
	.align		4
        /*0010*/ 	.word	0x00000000
	.align		4
        /*0014*/ 	.word	0xfffffffd
	.align		4
        /*0018*/ 	.word	0x00000000
	.align		4
        /*001c*/ 	.word	0xfffffffc


//--------------------- .text._Z11vectorAddV7PKfS0_Pfi --------------------------
	.section	.text._Z11vectorAddV7PKfS0_Pfi,"ax",@progbits
	.align	128
        .global         _Z11vectorAddV7PKfS0_Pfi
        .type           _Z11vectorAddV7PKfS0_Pfi,@function
        .size           _Z11vectorAddV7PKfS0_Pfi,(.L_x_8 - _Z11vectorAddV7PKfS0_Pfi)
        .other          _Z11vectorAddV7PKfS0_Pfi,@"STO_CUDA_ENTRY STV_DEFAULT"
_Z11vectorAddV7PKfS0_Pfi:
.text._Z11vectorAddV7PKfS0_Pfi:
[----:B------:R-:W-:Y:S01]  /*0000*/  LDC R1, c[0x0][0x37c] ;  /* 0x0000df00ff017b82 */ /* 0x000fe20000000800 */
[----:B------:R-:W0:Y:S07]  /*0010*/  S2R R5, SR_TID.X ;  /* 0x0000000000057919 */ /* 0x000e2e0000002100 */
[----:B------:R-:W1:Y:S01]  /*0020*/  LDC R0, c[0x0][0x398] ;  /* 0x0000e600ff007b82 */ /* 0x000e620000000800 */
[----:B------:R-:W2:Y:S01]  /*0030*/  LDCU.64 UR4, c[0x0][0x358] ;  /* 0x00006b00ff0477ac */ /* 0x000ea20008000a00 */
[----:B------:R-:W-:Y:S06]  /*0040*/  BSSY.RECONVERGENT B0, `(.L_x_0) ;  /* 0x000006e000007945 */ /* 0x000fec0003800200 */
[----:B------:R-:W0:Y:S08]  /*0050*/  S2UR UR6, SR_CTAID.X ;  /* 0x00000000000679c3 */ /* 0x000e300000002500 */
[----:B------:R-:W0:Y:S01]  /*0060*/  LDC R4, c[0x0][0x360] ;  /* 0x0000d800ff047b82 */ /* 0x000e220000000800 */
[----:B------:R-:W3:Y:S01]  /*0070*/  LDCU UR7, c[0x0][0x370] ;  /* 0x00006e00ff0777ac */ /* 0x000ee20008000800 */
[----:B-1----:R-:W-:-:S04]  /*0080*/  SHF.R.S32.HI R3, RZ, 0x1f, R0 ;  /* 0x0000001fff037819 */ /* 0x002fc80000011400 */
[----:B------:R-:W-:-:S04]  /*0090*/  LEA.HI R2, R3, R0, RZ, 0x2 ;  /* 0x0000000003027211 */ /* 0x000fc800078f10ff */
[----:B------:R-:W-:Y:S01]  /*00a0*/  SHF.R.S32.HI R2, RZ, 0x2, R2 ;  /* 0x00000002ff027819 */ /* 0x000fe20000011402 */
[C---:B0-----:R-:W-:Y:S02]  /*00b0*/  IMAD R5, R4.reuse, UR6, R5 ;  /* 0x0000000604057c24 */ /* 0x041fe4000f8e0205 */
[----:B---3--:R-:W-:-:S03]  /*00c0*/  IMAD R3, R4, UR7, RZ ;  /* 0x0000000704037c24 */ /* 0x008fc6000f8e02ff */
[----:B------:R-:W-:-:S13]  /*00d0*/  ISETP.GE.AND P0, PT, R5, R2, PT ;  /* 0x000000020500720c */ /* 0x000fda0003f06270 */
[----:B--2---:R-:W-:Y:S05]  /*00e0*/  @P0 BRA `(.L_x_1) ;  /* 0x00000004008c0947 */ /* 0x004fea0003800000 */
[----:B------:R-:W0:Y:S01]  /*00f0*/  I2F.U32.RP R8, R3 ;  /* 0x0000000300087306 */ /* 0x000e220000209000 */
[-C--:B------:R-:W-:Y:S01]  /*0100*/  IADD3 R9, PT, PT, R5, R3.reuse, RZ ;  /* 0x0000000305097210 */ /* 0x080fe20007ffe0ff */
[----:B------:R-:W-:Y:S01]  /*0110*/  BSSY.RECONVERGENT B1, `(.L_x_2) ;  /* 0x0000030000017945 */ /* 0x000fe20003800200 */
[----:B------:R-:W-:Y:S02]  /*0120*/  IADD3 R11, PT, PT, RZ, -R3, RZ ;  /* 0x80000003ff0b7210 */ /* 0x000fe40007ffe0ff */
[----:B------:R-:W-:Y:S02]  /*0130*/  ISETP.GE.AND P0, PT, R9, R2, PT ;  /* 0x000000020900720c */ /* 0x000fe40003f06270 */
[----:B------:R-:W-:Y:S02]  /*0140*/  VIMNMX R4, PT, PT, R2, R9, !PT ;  /* 0x0000000902047248 */ /* 0x000fe40007fe0100 */
[----:B------:R-:W-:Y:S02]  /*0150*/  SEL R16, RZ, 0x1, P0 ;  /* 0x00000001ff107807 */ /* 0x000fe40000000000 */
[----:B------:R-:W-:-:S02]  /*0160*/  ISETP.NE.U32.AND P2, PT, R3, RZ, PT ;  /* 0x000000ff0300720c */ /* 0x000fc40003f45070 */
[----:B------:R-:W-:Y:S01]  /*0170*/  IADD3 R4, PT, PT, R4, -R9, -R16 ;  /* 0x8000000904047210 */ /* 0x000fe20007ffe810 */
[----:B0-----:R-:W0:Y:S02]  /*0180*/  MUFU.RCP R8, R8 ;  /* 0x0000000800087308 */ /* 0x001e240000001000 */
[----:B0-----:R-:W-:-:S06]  /*0190*/  IADD3 R6, PT, PT, R8, 0xffffffe, RZ ;  /* 0x0ffffffe08067810 */ /* 0x001fcc0007ffe0ff */
[----:B------:R0:W1:Y:S02]  /*01a0*/  F2I.FTZ.U32.TRUNC.NTZ R7, R6 ;  /* 0x0000000600077305 */ /* 0x000064000021f000 */
[----:B0-----:R-:W-:Y:S02]  /*01b0*/  HFMA2 R6, -RZ, RZ, 0, 0 ;  /* 0x00000000ff067431 */ /* 0x001fe400000001ff */
[----:B-1----:R-:W-:-:S04]  /*01c0*/  IMAD R11, R11, R7, RZ ;  /* 0x000000070b0b7224 */ /* 0x002fc800078e02ff */
[----:B------:R-:W-:-:S06]  /*01d0*/  IMAD.HI.U32 R7, R7, R11, R6 ;  /* 0x0000000b07077227 */ /* 0x000fcc00078e0006 */
[----:B------:R-:W-:-:S05]  /*01e0*/  IMAD.HI.U32 R7, R7, R4, RZ ;  /* 0x0000000407077227 */ /* 0x000fca00078e00ff */
[----:B------:R-:W-:-:S05]  /*01f0*/  IADD3 R6, PT, PT, -R7, RZ, RZ ;  /* 0x000000ff07067210 */ /* 0x000fca0007ffe1ff */
[----:B------:R-:W-:-:S05]  /*0200*/  IMAD R4, R3, R6, R4 ;  /* 0x0000000603047224 */ /* 0x000fca00078e0204 */
[----:B------:R-:W-:-:S13]  /*0210*/  ISETP.GE.U32.AND P0, PT, R4, R3, PT ;  /* 0x000000030400720c */ /* 0x000fda0003f06070 */
[----:B------:R-:W-:Y:S02]  /*0220*/  @P0 IADD3 R4, PT, PT, -R3, R4, RZ ;  /* 0x0000000403040210 */ /* 0x000fe40007ffe1ff */
[----:B------:R-:W-:Y:S02]  /*0230*/  @P0 IADD3 R7, PT, PT, R7, 0x1, RZ ;  /* 0x0000000107070810 */ /* 0x000fe40007ffe0ff */
[----:B------:R-:W-:-:S13]  /*0240*/  ISETP.GE.U32.AND P1, PT, R4, R3, PT ;  /* 0x000000030400720c */ /* 0x000fda0003f26070 */
[----:B------:R-:W-:Y:S02]  /*0250*/  @P1 IADD3 R7, PT, PT, R7, 0x1, RZ ;  /* 0x0000000107071810 */ /* 0x000fe40007ffe0ff */
[----:B------:R-:W-:-:S04]  /*0260*/  @!P2 LOP3.LUT R7, RZ, R3, RZ, 0x33, !PT ;  /* 0x00000003ff07a212 */ /* 0x000fc800078e33ff */
[----:B------:R-:W-:-:S04]  /*0270*/  IADD3 R16, PT, PT, R16, R7, RZ ;  /* 0x0000000710107210 */ /* 0x000fc80007ffe0ff */
[----:B------:R-:W-:-:S04]  /*0280*/  LOP3.LUT R4, R16, 0x3, RZ, 0xc0, !PT ;  /* 0x0000000310047812 */ /* 0x000fc800078ec0ff */
[----:B------:R-:W-:Y:S02]  /*0290*/  ISETP.NE.AND P0, PT, R4, 0x3, PT ;  /* 0x000000030400780c */ /* 0x000fe40003f05270 */
[----:B------:R-:W-:-:S11]  /*02a0*/  MOV R4, R5 ;  /* 0x0000000500047202 */ /* 0x000fd60000000f00 */
[----:B------:R-:W-:Y:S05]  /*02b0*/  @!P0 BRA `(.L_x_3) ;  /* 0x0000000000548947 */ /* 0x000fea0003800000 */
[----:B------:R-:W0:Y:S01]  /*02c0*/  LDC.64 R20, c[0x0][0x390] ;  /* 0x0000e400ff147b82 */ /* 0x000e220000000a00 */
[----:B------:R-:W-:-:S04]  /*02d0*/  IADD3 R4, PT, PT, R16, 0x1, RZ ;  /* 0x0000000110047810 */ /* 0x000fc80007ffe0ff */
[----:B------:R-:W-:Y:S02]  /*02e0*/  LOP3.LUT R17, R4, 0x3, RZ, 0xc0, !PT ;  /* 0x0000000304117812 */ /* 0x000fe400078ec0ff */
[----:B------:R-:W-:Y:S01]  /*02f0*/  MOV R4, R5 ;  /* 0x0000000500047202 */ /* 0x000fe20000000f00 */
[----:B------:R-:W1:Y:S01]  /*0300*/  LDC.64 R6, c[0x0][0x380] ;  /* 0x0000e000ff067b82 */ /* 0x000e620000000a00 */
[----:B------:R-:W-:-:S07]  /*0310*/  IADD3 R17, PT, PT, -R17, RZ, RZ ;  /* 0x000000ff11117210 */ /* 0x000fce0007ffe1ff */
[----:B------:R-:W2:Y:S02]  /*0320*/  LDC.64 R18, c[0x0][0x388] ;  /* 0x0000e200ff127b82 */ /* 0x000ea40000000a00 */
.L_x_4:
[----:B-1----:R-:W-:-:S04]  /*0330*/  IMAD.WIDE R14, R4, 0x10, R6 ;  /* 0x00000010040e7825 */ /* 0x002fc800078e0206 */
[----:B--2---:R-:W-:Y:S02]  /*0340*/  IMAD.WIDE R22, R4, 0x10, R18 ;  /* 0x0000001004167825 */ /* 0x004fe400078e0212 */
[----:B---3--:R-:W2:Y:S04]  /*0350*/  LDG.E.128 R12, desc[UR4][R14.64] ;  /* 0x000000040e0c7981 */ /* 0x008ea8000c1e1d00 */
[----:B------:R-:W2:Y:S01]  /*0360*/  LDG.E.128 R8, desc[UR4][R22.64] ;  /* 0x0000000416087981 */ /* 0x000ea2000c1e1d00 */
[----:B------:R-:W-:-:S04]  /*0370*/  IADD3 R17, PT, PT, R17, 0x1, RZ ;  /* 0x0000000111117810 */ /* 0x000fc80007ffe0ff */
[----:B------:R-:W-:Y:S01]  /*0380*/  ISETP.NE.AND P0, PT, R17, RZ, PT ;  /* 0x000000ff1100720c */ /* 0x000fe20003f05270 */
[----:B--2---:R-:W-:Y:S01]  /*0390*/  FADD R8, R12, R8 ;  /* 0x000000080c087221 */ /* 0x004fe20000000000 */
[----:B------:R-:W-:Y:S01]  /*03a0*/  FADD R9, R13, R9 ;  /* 0x000000090d097221 */ /* 0x000fe20000000000 */
[----:B------:R-:W-:Y:S01]  /*03b0*/  FADD R10, R14, R10 ;  /* 0x0000000a0e0a7221 */ /* 0x000fe20000000000 */
[----:B------:R-:W-:Y:S01]  /*03c0*/  FADD R11, R15, R11 ;  /* 0x0000000b0f0b7221 */ /* 0x000fe20000000000 */
[----:B0-----:R-:W-:-:S05]  /*03d0*/  IMAD.WIDE R12, R4, 0x10, R20 ;  /* 0x00000010040c7825 */ /* 0x001fca00078e0214 */
[----:B------:R3:W-:Y:S01]  /*03e0*/  STG.E.128 desc[UR4][R12.64], R8 ;  /* 0x000000080c007986 */ /* 0x0007e2000c101d04 */
[----:B------:R-:W-:Y:S02]  /*03f0*/  IADD3 R4, PT, PT, R3, R4, RZ ;  /* 0x0000000403047210 */ /* 0x000fe40007ffe0ff */
[----:B------:R-:W-:Y:S05]  /*0400*/  @P0 BRA `(.L_x_4) ;  /* 0xfffffffc00c80947 */ /* 0x000fea000383ffff */
.L_x_3:
[----:B------:R-:W-:Y:S05]  /*0410*/  BSYNC.RECONVERGENT B1 ;  /* 0x0000000000017941 */ /* 0x000fea0003800200 */
.L_x_2:
[----:B------:R-:W0:Y:S01]  /*0420*/  LDC.64 R6, c[0x0][0x390] ;  /* 0x0000e400ff067b82 */ /* 0x000e220000000a00 */
[----:B------:R-:W-:-:S07]  /*0430*/  ISETP.GE.U32.AND P0, PT, R16, 0x3, PT ;  /* 0x000000031000780c */ /* 0x000fce0003f06070 */
[----:B------:R-:W1:Y:S08]  /*0440*/  LDC.64 R22, c[0x0][0x380] ;  /* 0x0000e000ff167b82 */ /* 0x000e700000000a00 */
[----:B------:R-:W2:Y:S01]  /*0450*/  LDC.64 R20, c[0x0][0x388] ;  /* 0x0000e200ff147b82 */ /* 0x000ea20000000a00 */
[----:B------:R-:W-:Y:S05]  /*0460*/  @!P0 BRA `(.L_x_1) ;  /* 0x0000000000ac8947 */ /* 0x000fea0003800000 */
.L_x_5:
[----:B-1----:R-:W-:-:S04]  /*0470*/  IMAD.WIDE R28, R4, 0x10, R22 ;  /* 0x00000010041c7825 */ /* 0x002fc800078e0216 */
[C---:B--2---:R-:W-:Y:S01]  /*0480*/  IMAD.WIDE R26, R4.reuse, 0x10, R20 ;  /* 0x00000010041a7825 */ /* 0x044fe200078e0214 */
[----:B---34-:R1:W2:Y:S04]  /*0490*/  LDG.E.128 R8, desc[UR4][R28.64] ;  /* 0x000000041c087981 */ /* 0x0182a8000c1e1d00 */
[----:B------:R3:W2:Y:S01]  /*04a0*/  LDG.E.128 R12, desc[UR4][R26.64] ;  /* 0x000000041a0c7981 */ /* 0x0006a2000c1e1d00 */
[----:B0-----:R-:W-:-:S04]  /*04b0*/  IMAD.WIDE R24, R4, 0x10, R6 ;  /* 0x0000001004187825 */ /* 0x001fc800078e0206 */
[----:B-1----:R-:W-:-:S04]  /*04c0*/  IMAD.WIDE R28, R3, 0x10, R28 ;  /* 0x00000010031c7825 */ /* 0x002fc800078e021c */
[----:B---3--:R-:W-:-:S04]  /*04d0*/  IMAD.WIDE R26, R3, 0x10, R26 ;  /* 0x00000010031a7825 */ /* 0x008fc800078e021a */
[----:B--2---:R-:W-:Y:S01]  /*04e0*/  FADD R8, R8, R12 ;  /* 0x0000000c08087221 */ /* 0x004fe20000000000 */
[----:B------:R-:W-:Y:S01]  /*04f0*/  FADD R9, R9, R13 ;  /* 0x0000000d09097221 */ /* 0x000fe20000000000 */
[----:B------:R-:W-:Y:S01]  /*0500*/  FADD R10, R10, R14 ;  /* 0x0000000e0a0a7221 */ /* 0x000fe20000000000 */
[----:B------:R-:W-:-:S05]  /*0510*/  FADD R11, R11, R15 ;  /* 0x0000000f0b0b7221 */ /* 0x000fca0000000000 */
[----:B------:R0:W-:Y:S04]  /*0520*/  STG.E.128 desc[UR4][R24.64], R8 ;  /* 0x0000000818007986 */ /* 0x0001e8000c101d04 */
[----:B------:R1:W2:Y:S04]  /*0530*/  LDG.E.128 R12, desc[UR4][R26.64] ;  /* 0x000000041a0c7981 */ /* 0x0002a8000c1e1d00 */
[----:B0-----:R0:W2:Y:S01]  /*0540*/  LDG.E.128 R8, desc[UR4][R28.64] ;  /* 0x000000041c087981 */ /* 0x0010a2000c1e1d00 */
[----:B------:R-:W-:-:S04]  /*0550*/  IMAD.WIDE R24, R3, 0x10, R24 ;  /* 0x0000001003187825 */ /* 0x000fc800078e0218 */
[----:B-1----:R-:W-:-:S04]  /*0560*/  IMAD.WIDE R26, R3, 0x10, R26 ;  /* 0x00000010031a7825 */ /* 0x002fc800078e021a */
[----:B0-----:R-:W-:-:S04]  /*0570*/  IMAD.WIDE R28, R3, 0x10, R28 ;  /* 0x00000010031c7825 */ /* 0x001fc800078e021c */
[----:B--2---:R-:W-:Y:S01]  /*0580*/  FADD R16, R8, R12 ;  /* 0x0000000c08107221 */ /* 0x004fe20000000000 */
[----:B------:R-:W-:Y:S01]  /*0590*/  FADD R17, R9, R13 ;  /* 0x0000000d09117221 */ /* 0x000fe20000000000 */
[----:B------:R-:W-:Y:S01]  /*05a0*/  FADD R18, R10, R14 ;  /* 0x0000000e0a127221 */ /* 0x000fe20000000000 */
[----:B------:R-:W-:-:S05]  /*05b0*/  FADD R19, R11, R15 ;  /* 0x0000000f0b137221 */ /* 0x000fca0000000000 */
[----:B------:R0:W-:Y:S04]  /*05c0*/  STG.E.128 desc[UR4][R24.64], R16 ;  /* 0x0000001018007986 */ /* 0x0001e8000c101d04 */
[----:B------:R1:W2:Y:S04]  /*05d0*/  LDG.E.128 R8, desc[UR4][R28.64] ;  /* 0x000000041c087981 */ /* 0x0002a8000c1e1d00 */
[----:B------:R-:W2:Y:S01]  /*05e0*/  LDG.E.128 R12, desc[UR4][R26.64] ;  /* 0x000000041a0c7981 */ /* 0x000ea2000c1e1d00 */
[----:B-1----:R-:W-:-:S04]  /*05f0*/  IMAD.WIDE R28, R3, 0x10, R28 ;  /* 0x00000010031c7825 */ /* 0x002fc800078e021c */
[----:B0-----:R-:W-:-:S04]  /*0600*/  IMAD.WIDE R24, R3, 0x10, R24 ;  /* 0x0000001003187825 */ /* 0x001fc800078e0218 */
[----:B--2---:R-:W-:Y:S01]  /*0610*/  FADD R8, R8, R12 ;  /* 0x0000000c08087221 */ /* 0x004fe20000000000 */
[----:B------:R-:W-:Y:S01]  /*0620*/  FADD R9, R9, R13 ;  /* 0x0000000d09097221 */ /* 0x000fe20000000000 */
[----:B------:R-:W-:Y:S01]  /*0630*/  FADD R10, R10, R14 ;  /* 0x0000000e0a0a7221 */ /* 0x000fe20000000000 */
[----:B------:R-:W-:Y:S01]  /*0640*/  FADD R11, R11, R15 ;  /* 0x0000000f0b0b7221 */ /* 0x000fe20000000000 */
[----:B------:R-:W-:-:S04]  /*0650*/  IMAD.WIDE R12, R3, 0x10, R26 ;  /* 0x00000010030c7825 */ /* 0x000fc800078e021a */
[----:B------:R0:W-:Y:S04]  /*0660*/  STG.E.128 desc[UR4][R24.64], R8 ;  /* 0x0000000818007986 */ /* 0x0001e8000c101d04 */
[----:B------:R-:W2:Y:S04]  /*0670*/  LDG.E.128 R12, desc[UR4][R12.64] ;  /* 0x000000040c0c7981 */ /* 0x000ea8000c1e1d00 */
[----:B0-----:R-:W2:Y:S01]  /*0680*/  LDG.E.128 R8, desc[UR4][R28.64] ;  /* 0x000000041c087981 */ /* 0x001ea2000c1e1d00 */
[----:B------:R-:W-:-:S04]  /*0690*/  LEA R4, R3, R4, 0x2 ;  /* 0x0000000403047211 */ /* 0x000fc800078e10ff */
[----:B------:R-:W-:Y:S01]  /*06a0*/  ISETP.GE.AND P0, PT, R4, R2, PT ;  /* 0x000000020400720c */ /* 0x000fe20003f06270 */
[----:B--2---:R-:W-:Y:S01]  /*06b0*/  FADD R10, R10, R14 ;  /* 0x0000000e0a0a7221 */ /* 0x004fe20000000000 */
[----:B------:R-:W-:Y:S01]  /*06c0*/  FADD R11, R11, R15 ;  /* 0x0000000f0b0b7221 */ /* 0x000fe20000000000 */
[----:B------:R-:W-:Y:S01]  /*06d0*/  FADD R8, R8, R12 ;  /* 0x0000000c08087221 */ /* 0x000fe20000000000 */
[----:B------:R-:W-:Y:S01]  /*06e0*/  FADD R9, R9, R13 ;  /* 0x0000000d09097221 */ /* 0x000fe20000000000 */
[----:B------:R-:W-:-:S05]  /*06f0*/  IMAD.WIDE R14, R3, 0x10, R24 ;  /* 0x00000010030e7825 */ /* 0x000fca00078e0218 */
[----:B------:R4:W-:Y:S03]  /*0700*/  STG.E.128 desc[UR4][R14.64], R8 ;  /* 0x000000080e007986 */ /* 0x0009e6000c101d04 */
[----:B------:R-:W-:Y:S05]  /*0710*/  @!P0 BRA `(.L_x_5) ;  /* 0xfffffffc00548947 */ /* 0x000fea000383ffff */
.L_x_1:
[----:B------:R-:W-:Y:S05]  /*0720*/  BSYNC.RECONVERGENT B0 ;  /* 0x0000000000007941 */ /* 0x000fea0003800200 */
.L_x_0:
[----:B---34-:R-:W-:-:S04]  /*0730*/  LEA R9, R2, R5, 0x2 ;  /* 0x0000000502097211 */ /* 0x018fc800078e10ff */
[----:B------:R-:W-:-:S13]  /*0740*/  ISETP.GE.AND P0, PT, R9, R0, PT ;  /* 0x000000000900720c */ /* 0x000fda0003f06270 */
[----:B------:R-:W-:Y:S05]  /*0750*/  @P0 EXIT ;  /* 0x000000000000094d */ /* 0x000fea0003800000 */
[----:B------:R-:W3:Y:S08]  /*0760*/  LDC.64 R2, c[0x0][0x380] ;  /* 0x0000e000ff027b82 */ /* 0x000ef00000000a00 */
[----:B------:R-:W4:Y:S08]  /*0770*/  LDC.64 R4, c[0x0][0x388] ;  /* 0x0000e200ff047b82 */ /* 0x000f300000000a00 */
[----:B0-----:R-:W0:Y:S01]  /*0780*/  LDC.64 R6, c[0x0][0x390] ;  /* 0x0000e400ff067b82 */ /* 0x001e220000000a00 */
[----:B---3--:R-:W-:-:S06]  /*0790*/  IMAD.WIDE R2, R9, 0x4, R2 ;  /* 0x0000000409027825 */ /* 0x008fcc00078e0202 */
[----:B------:R-:W3:Y:S01]  /*07a0*/  LDG.E.CONSTANT R2, desc[UR4][R2.64] ;  /* 0x0000000402027981 */ /* 0x000ee2000c1e9900 */
[----:B----4-:R-:W-:-:S06]  /*07b0*/  IMAD.WIDE R4, R9, 0x4, R4 ;  /* 0x0000000409047825 */ /* 0x010fcc00078e0204 */
[----:B------:R-:W3:Y:S01]  /*07c0*/  LDG.E.CONSTANT R5, desc[UR4][R4.64] ;  /* 0x0000000404057981 */ /* 0x000ee2000c1e9900 */
[----:B0-----:R-:W-:-:S04]  /*07d0*/  IMAD.WIDE R6, R9, 0x4, R6 ;  /* 0x0000000409067825 */ /* 0x001fc800078e0206 */
[----:B---3--:R-:W-:-:S05]  /*07e0*/  FADD R9, R2, R5 ;  /* 0x0000000502097221 */ /* 0x008fca0000000000 */
[----:B------:R-:W-:Y:S01]  /*07f0*/  STG.E desc[UR4][R6.64], R9 ;  /* 0x0000000906007986 */ /* 0x000fe2000c101904 */
[----:B------:R-:W-:Y:S05]  /*0800*/  EXIT ;  /* 0x000000000000794d */ /* 0x000fea0003800000 */
.L_x_6:
[----:B------:R-:W-:-:S00]  /*0810*/  BRA `(.L_x_6) ;  /* 0xfffffffc00fc7947 */ /* 0x000fc0000383ffff */
[----:B------:R-:W-:-:S00]  /*0820*/  NOP ;  /* 0x0000000000007918 */ /* 0x000fc00000000000 */
        /* <DEDUP_REMOVED lines=13> */
.L_x_8:


//--------------------- .text._Z11vectorAddV1PKfS0_Pfi --------------------------
	.section	.text._Z11vectorAddV1PKfS0_Pfi,"ax",@progbits
	.align	128
        .global         _Z11vectorAddV1PKfS0_Pfi
        .type           _Z11vectorAddV1PKfS0_Pfi,@function
        .size           _Z11vectorAddV1PKfS0_Pfi,(.L_x_9 - _Z11vectorAddV1PKfS0_Pfi)
        .other          _Z11vectorAddV1PKfS0_Pfi,@"STO_CUDA_ENTRY STV_DEFAULT"
_Z11vectorAddV1PKfS0_Pfi:
.text._Z11vectorAddV1PKfS0_Pfi:
[----:B------:R-:W-:Y:S01]  /*0000*/  LDC R1, c[0x0][0x37c] ;  /* 0x0000df00ff017b82 */ /* 0x000fe20000000800 */
[----:B------:R-:W0:Y:S07]  /*0010*/  S2R R0, SR_TID.X ;  /* 0x0000000000007919 */ /* 0x000e2e0000002100 */
[----:B------:R-:W0:Y:S01]  /*0020*/  S2UR UR4, SR_CTAID.X ;  /* 0x00000000000479c3 */ /* 0x000e220000002500 */
[----:B------:R-:W1:Y:S07]  /*0030*/  LDCU UR5, c[0x0][0x398] ;  /* 0x00007300ff0577ac */ /* 0x000e6e0008000800 */
[----:B------:R-:W0:Y:S02]  /*0040*/  LDC R9, c[0x0][0x360] ;  /* 0x0000d800ff097b82 */ /* 0x000e240000000800 */
[----:B0-----:R-:W-:-:S05]  /*0050*/  IMAD R9, R9, UR4, R0 ;  /* 0x0000000409097c24 */ /* 0x001fca000f8e0200 */
[----:B-1----:R-:W-:-:S13]  /*0060*/  ISETP.GE.AND P0, PT, R9, UR5, PT ;  /* 0x0000000509007c0c */ /* 0x002fda000bf06270 */
[----:B------:R-:W-:Y:S05]  /*0070*/  @P0 EXIT ;  /* 0x000000000000094d */ /* 0x000fea0003800000 */
[----:B------:R-:W0:Y:S01]  /*0080*/  LDC.64 R2, c[0x0][0x380] ;  /* 0x0000e000ff027b82 */ /* 0x000e220000000a00 */
[----:B------:R-:W1:Y:S07]  /*0090*/  LDCU.64 UR4, c[0x0][0x358] ;  /* 0x00006b00ff0477ac */ /* 0x000e6e0008000a00 */
[----:B------:R-:W2:Y:S08]  /*00a0*/  LDC.64 R4, c[0x0][0x388] ;  /* 0x0000e200ff047b82 */ /* 0x000eb00000000a00 */
[----:B------:R-:W3:Y:S01]  /*00b0*/  LDC.64 R6, c[0x0][0x390] ;  /* 0x0000e400ff067b82 */ /* 0x000ee20000000a00 */
[----:B0-----:R-:W-:-:S06]  /*00c0*/  IMAD.WIDE R2, R9, 0x4, R2 ;  /* 0x0000000409027825 */ /* 0x001fcc00078e0202 */
[----:B-1----:R-:W4:Y:S01]  /*00d0*/  LDG.E R2, desc[UR4][R2.64] ;  /* 0x0000000402027981 */ /* 0x002f22000c1e1900 */
[----:B--2---:R-:W-:-:S06]  /*00e0*/  IMAD.WIDE R4, R9, 0x4, R4 ;  /* 0x0000000409047825 */ /* 0x004fcc00078e0204 */
[----:B------:R-:W4:Y:S01]  /*00f0*/  LDG.E R5, desc[UR4][R4.64] ;  /* 0x0000000404057981 */ /* 0x000f22000c1e1900 */
[----:B---3--:R-:W-:-:S04]  /*0100*/  IMAD.WIDE R6, R9, 0x4, R6 ;  /* 0x0000000409067825 */ /* 0x008fc800078e0206 */
[----:B----4-:R-:W-:-:S05]  /*0110*/  FADD R9, R2, R5 ;  /* 0x0000000502097221 */ /* 0x010fca0000000000 */
[----:B------:R-:W-:Y:S01]  /*0120*/  STG.E desc[UR4][R6.64], R9 ;  /* 0x0000000906007986 */ /* 0x000fe2000c101904 */
[----:B------:R-:W-:Y:S05]  /*0130*/  EXIT ;  /* 0x000000000000794d */ /* 0x000fea0003800000 */
.L_x_7:
        /* <DEDUP_REMOVED lines=12> */
.L_x_9:


//--------------------- .nv.shared.reserved.0     --------------------------
	.section	.nv.shared.reserved.0,"aw",@nobits
	.weak		__nv_reservedSMEM_offset_0_alias
	.size		__nv_reservedSMEM_offset_0_alias, 0, 64
	.other		__nv_reservedSMEM_offset_0_alias,@"STO_CUDA_RESERVED_SHARED STV_DEFAULT"
__nv_reservedSMEM_offset_0_alias:
	.zero		0
	.zero		64


//--------------------- .nv.constant0._Z11vectorAddV7PKfS0_Pfi --------------------------
	.section	.nv.constant0._Z11vectorAddV7PKfS0_Pfi,"a",@progbits
	.sectionflags	@""
	.align	4
.nv.constant0._Z11vectorAddV7PKfS0_Pfi:
	.zero		924


//--------------------- .nv.constant0._Z11vectorAddV1PKfS0_Pfi --------------------------
	.section	.nv.constant0._Z11vectorAddV1PKfS0_Pfi,"a",@progbits
	.sectionflags	@""
	.align	4
.nv.constant0._Z11vectorAddV1PKfS0_Pfi:
	.zero		924


//--------------------- SYMBOLS --------------------------

	.type		.nv.reservedSmem.offset0,@object
	.size		.nv.reservedSmem.offset0,0x4
